//
// Generated by NVIDIA NVVM Compiler
//
// Compiler Build ID: CL-36424714
// Cuda compilation tools, release 13.0, V13.0.88
// Based on NVVM 20.0.0
//

.version 9.0
.target sm_100
.address_size 64

	// .globl	_Z6cu_addiiPi

.visible .entry _Z6cu_addiiPi(
	.param .u32 _Z6cu_addiiPi_param_0,
	.param .u32 _Z6cu_addiiPi_param_1,
	.param .u64 .ptr .align 1 _Z6cu_addiiPi_param_2
)
{
	.reg .b32 	%r<4>;
	.reg .b64 	%rd<3>;

	ld.param.u32 	%r1, [_Z6cu_addiiPi_param_0];
	ld.param.u32 	%r2, [_Z6cu_addiiPi_param_1];
	ld.param.u64 	%rd1, [_Z6cu_addiiPi_param_2];
	cvta.to.global.u64 	%rd2, %rd1;
	add.s32 	%r3, %r2, %r1;
	st.global.u32 	[%rd2], %r3;
	ret;

}


// ===== COMPILED SASS (sm_100) =====

	.target	sm_100

	.elftype	@"ET_EXEC"


//--------------------- .note.nv.tkinfo           --------------------------
	.section	.note.nv.tkinfo,"",@"SHT_NOTE"
	.sectionflags	@"SHF_NOTE_NV_TKINFO"
	.tkinfo
        /*0018*/ 	.word	0x00000002
        /*0030*/ 	.string	""
        /*0030*/ 	.string	"ptxas"
        /*0030*/ 	.string	"Cuda compilation tools, release 13.0, V13.0.88"
        /*0030*/ 	.string	"Build cuda_13.0.r13.0/compiler.36424714_0"
        /*0030*/ 	.string	"-arch sm_100 -m 64 "



//--------------------- .note.nv.cuinfo           --------------------------
	.section	.note.nv.cuinfo,"",@"SHT_NOTE"
	.sectionflags	@"SHF_NOTE_NV_CUINFO"
        /*0018*/ 	.short	0x0002
        /*001a*/ 	.short	0x0064
        /*001c*/ 	.short	0x0082
	.zero		2


//--------------------- .nv.info                  --------------------------
	.section	.nv.info,"",@"SHT_CUDA_INFO"
	.align	4


	//----- nvinfo : EIATTR_REGCOUNT
	.align		4
        /*0000*/ 	.byte	0x04, 0x2f
        /*0002*/ 	.short	(.L_1 - .L_0)
	.align		4
.L_0:
        /*0004*/ 	.word	index@(_Z6cu_addiiPi)
        /*0008*/ 	.word	0x00000008


	//----- nvinfo : EIATTR_FRAME_SIZE
	.align		4
.L_1:
        /*000c*/ 	.byte	0x04, 0x11
        /*000e*/ 	.short	(.L_3 - .L_2)
	.align		4
.L_2:
        /*0010*/ 	.word	index@(_Z6cu_addiiPi)
        /*0014*/ 	.word	0x00000000


	//----- nvinfo : EIATTR_MIN_STACK_SIZE
	.align		4
.L_3:
        /*0018*/ 	.byte	0x04, 0x12
        /*001a*/ 	.short	(.L_5 - .L_4)
	.align		4
.L_4:
        /*001c*/ 	.word	index@(_Z6cu_addiiPi)
        /*0020*/ 	.word	0x00000000
.L_5:


//--------------------- .nv.compat                --------------------------
	.section	.nv.compat,"",@"SHT_CUDA_COMPAT_INFO"
	.align	4
        /*0000*/ 	.byte	0x02, 0x09, 0x00, 0x00, 0x02, 0x02, 0x01, 0x00, 0x02, 0x05, 0x05, 0x00, 0x03, 0x07, 0x01, 0x01
        /*0010*/ 	.byte	0x02, 0x03, 0x00, 0x00, 0x02, 0x06, 0x01, 0x00, 0x04, 0x0b, 0x08, 0x00, 0x09, 0x00, 0x00, 0x00
        /*0020*/ 	.byte	0x00, 0x00, 0x00, 0x00


//--------------------- .nv.info._Z6cu_addiiPi    --------------------------
	.section	.nv.info._Z6cu_addiiPi,"",@"SHT_CUDA_INFO"
	.sectionflags	@""
	.align	4


	//----- nvinfo : EIATTR_CUDA_API_VERSION
	.align		4
        /*0000*/ 	.byte	0x04, 0x37
        /*0002*/ 	.short	(.L_7 - .L_6)
.L_6:
        /*0004*/ 	.word	0x00000082


	//----- nvinfo : EIATTR_KPARAM_INFO
	.align		4
.L_7:
        /*0008*/ 	.byte	0x04, 0x17
        /*000a*/ 	.short	(.L_9 - .L_8)
.L_8:
        /*000c*/ 	.word	0x00000000
        /*0010*/ 	.short	0x0002
        /*0012*/ 	.short	0x0008
        /*0014*/ 	.byte	0x00, 0xf5, 0x21, 0x00


	//----- nvinfo : EIATTR_KPARAM_INFO
	.align		4
.L_9:
        /*0018*/ 	.byte	0x04, 0x17
        /*001a*/ 	.short	(.L_11 - .L_10)
.L_10:
        /*001c*/ 	.word	0x00000000
        /*0020*/ 	.short	0x0001
        /*0022*/ 	.short	0x0004
        /*0024*/ 	.byte	0x00, 0xf0, 0x11, 0x00


	//----- nvinfo : EIATTR_KPARAM_INFO
	.align		4
.L_11:
        /*0028*/ 	.byte	0x04, 0x17
        /*002a*/ 	.short	(.L_13 - .L_12)
.L_12:
        /*002c*/ 	.word	0x00000000
        /*0030*/ 	.short	0x0000
        /*0032*/ 	.short	0x0000
        /*0034*/ 	.byte	0x00, 0xf0, 0x11, 0x00


	//----- nvinfo : EIATTR_SPARSE_MMA_MASK
	.align		4
.L_13:
        /*0038*/ 	.byte	0x03, 0x50
        /*003a*/ 	.short	0x0000


	//----- nvinfo : EIATTR_MAXREG_COUNT
	.align		4
        /*003c*/ 	.byte	0x03, 0x1b
        /*003e*/ 	.short	0x00ff


	//----- nvinfo : EIATTR_MERCURY_ISA_VERSION
	.align		4
        /*0040*/ 	.byte	0x03, 0x5f
        /*0042*/ 	.short	0x0101


	//----- nvinfo : EIATTR_VRC_CTA_INIT_COUNT
	.align		4
        /*0044*/ 	.byte	0x02, 0x4a
	.zero		1
	.zero		1


	//----- nvinfo : EIATTR_EXIT_INSTR_OFFSETS
	.align		4
        /*0048*/ 	.byte	0x04, 0x1c
        /*004a*/ 	.short	(.L_15 - .L_14)


	//   ....[0]....
.L_14:
        /*004c*/ 	.word	0x00000060


	//----- nvinfo : EIATTR_CBANK_PARAM_SIZE
	.align		4
.L_15:
        /*0050*/ 	.byte	0x03, 0x19
        /*0052*/ 	.short	0x0010


	//----- nvinfo : EIATTR_PARAM_CBANK
	.align		4
        /*0054*/ 	.byte	0x04, 0x0a
        /*0056*/ 	.short	(.L_17 - .L_16)
	.align		4
.L_16:
        /*0058*/ 	.word	index@(.nv.constant0._Z6cu_addiiPi)
        /*005c*/ 	.short	0x0380
        /*005e*/ 	.short	0x0010


	//----- nvinfo : EIATTR_SW_WAR
	.align		4
.L_17:
        /*0060*/ 	.byte	0x04, 0x36
        /*0062*/ 	.short	(.L_19 - .L_18)
.L_18:
        /*0064*/ 	.word	0x00000008
.L_19:


//--------------------- .nv.callgraph             --------------------------
	.section	.nv.callgraph,"",@"SHT_CUDA_CALLGRAPH"
	.align	4
	.sectionentsize	8
	.align		4
        /*0000*/ 	.word	0x00000000
	.align		4
        /*0004*/ 	.word	0xffffffff
	.align		4
        /*0008*/ 	.word	0x00000000
	.align		4
        /*000c*/ 	.word	0xfffffffe
	.align		4
        /*0010*/ 	.word	0x00000000
	.align		4
        /*0014*/ 	.word	0xfffffffd
	.align		4
        /*0018*/ 	.word	0x00000000
	.align		4
        /*001c*/ 	.word	0xfffffffc


//--------------------- .text._Z6cu_addiiPi       --------------------------
	.section	.text._Z6cu_addiiPi,"ax",@progbits
	.align	128
        .global         _Z6cu_addiiPi
        .type           _Z6cu_addiiPi,@function
        .size           _Z6cu_addiiPi,(.L_x_1 - _Z6cu_addiiPi)
        .other          _Z6cu_addiiPi,@"STO_CUDA_ENTRY STV_DEFAULT"
_Z6cu_addiiPi:
.text._Z6cu_addiiPi:
[----:B------:R-:W-:Y:S08]  /*0000*/  LDC R1, c[0x0][0x37c] ;  /* 0x0000df00ff017b82 */ /* 0x000ff00000000800 */
[----:B------:R-:W0:Y:S01]  /*0010*/  LDC.64 R4, c[0x0][0x380] ;  /* 0x0000e000ff047b82 */ /* 0x000e220000000a00 */
[----:B------:R-:W1:Y:S07]  /*0020*/  LDCU.64 UR4, c[0x0][0x358] ;  /* 0x00006b00ff0477ac */ /* 0x000e6e0008000a00 */
[----:B------:R-:W1:Y:S01]  /*0030*/  LDC.64 R2, c[0x0][0x388] ;  /* 0x0000e200ff027b82 */ /* 0x000e620000000a00 */
[----:B0-----:R-:W-:-:S05]  /*0040*/  IADD3 R5, PT, PT, R5, R4, RZ ;  /* 0x0000000405057210 */ /* 0x001fca0007ffe0ff */
[----:B-1----:R-:W-:Y:S01]  /*0050*/  STG.E desc[UR4][R2.64], R5 ;  /* 0x0000000502007986 */ /* 0x002fe2000c101904 */
[----:B------:R-:W-:Y:S05]  /*0060*/  EXIT ;  /* 0x000000000000794d */ /* 0x000fea0003800000 */
.L_x_0:
[----:B------:R-:W-:-:S00]  /*0070*/  BRA `(.L_x_0) ;  /* 0xfffffffc00fc7947 */ /* 0x000fc0000383ffff */
[----:B------:R-:W-:-:S00]  /*0080*/  NOP ;  /* 0x0000000000007918 */ /* 0x000fc00000000000 */
[----:B------:R-:W-:-:S00]  /*0090*/  NOP ;  /* 0x0000000000007918 */ /* 0x000fc00000000000 */
[----:B------:R-:W-:-:S00]  /*00a0*/  NOP ;  /* 0x0000000000007918 */ /* 0x000fc00000000000 */
[----:B------:R-:W-:-:S00]  /*00b0*/  NOP ;  /* 0x0000000000007918 */ /* 0x000fc00000000000 */
[----:B------:R-:W-:-:S00]  /*00c0*/  NOP ;  /* 0x0000000000007918 */ /* 0x000fc00000000000 */
[----:B------:R-:W-:-:S00]  /*00d0*/  NOP ;  /* 0x0000000000007918 */ /* 0x000fc00000000000 */
[----:B------:R-:W-:-:S00]  /*00e0*/  NOP ;  /* 0x0000000000007918 */ /* 0x000fc00000000000 */
[----:B------:R-:W-:-:S00]  /*00f0*/  NOP ;  /* 0x0000000000007918 */ /* 0x000fc00000000000 */
.L_x_1:


//--------------------- .nv.shared.reserved.0     --------------------------
	.section	.nv.shared.reserved.0,"aw",@nobits
	.weak		__nv_reservedSMEM_offset_0_alias
	.size		__nv_reservedSMEM_offset_0_alias, 0, 64
	.other		__nv_reservedSMEM_offset_0_alias,@"STO_CUDA_RESERVED_SHARED STV_DEFAULT"
__nv_reservedSMEM_offset_0_alias:
	.zero		0
	.zero		64


//--------------------- .nv.constant0._Z6cu_addiiPi --------------------------
	.section	.nv.constant0._Z6cu_addiiPi,"a",@progbits
	.sectionflags	@""
	.align	4
.nv.constant0._Z6cu_addiiPi:
	.zero		912


//--------------------- SYMBOLS --------------------------

	.type		.nv.reservedSmem.offset0,@object
	.size		.nv.reservedSmem.offset0,0x4
